//
// Generated by NVIDIA NVVM Compiler
//
// Compiler Build ID: CL-36424714
// Cuda compilation tools, release 13.0, V13.0.88
// Based on NVVM 20.0.0
//

.version 9.0
.target sm_100
.address_size 64

	// .globl	_Z11jacobi_gpu1PPPdS1_S1_idd

.visible .entry _Z11jacobi_gpu1PPPdS1_S1_idd(
	.param .u64 .ptr .align 1 _Z11jacobi_gpu1PPPdS1_S1_idd_param_0,
	.param .u64 .ptr .align 1 _Z11jacobi_gpu1PPPdS1_S1_idd_param_1,
	.param .u64 .ptr .align 1 _Z11jacobi_gpu1PPPdS1_S1_idd_param_2,
	.param .u32 _Z11jacobi_gpu1PPPdS1_S1_idd_param_3,
	.param .f64 _Z11jacobi_gpu1PPPdS1_S1_idd_param_4,
	.param .f64 _Z11jacobi_gpu1PPPdS1_S1_idd_param_5
)
{
	.reg .pred 	%p<8>;
	.reg .b32 	%r<25>;
	.reg .b64 	%rd<131>;
	.reg .b64 	%fd<46>;

	ld.param.u32 	%r13, [_Z11jacobi_gpu1PPPdS1_S1_idd_param_3];
	ld.param.f64 	%fd2, [_Z11jacobi_gpu1PPPdS1_S1_idd_param_4];
	ld.param.f64 	%fd3, [_Z11jacobi_gpu1PPPdS1_S1_idd_param_5];
	setp.lt.s32 	%p1, %r13, 3;
	@%p1 bra 	$L__BB0_11;
	mul.f64 	%fd1, %fd2, %fd2;
	mov.b32 	%r20, 1;
$L__BB0_2:
	ld.param.u64 	%rd129, [_Z11jacobi_gpu1PPPdS1_S1_idd_param_2];
	ld.param.u64 	%rd128, [_Z11jacobi_gpu1PPPdS1_S1_idd_param_1];
	ld.param.u64 	%rd127, [_Z11jacobi_gpu1PPPdS1_S1_idd_param_0];
	cvta.to.global.u64 	%rd9, %rd128;
	mul.wide.u32 	%rd10, %r20, 8;
	add.s64 	%rd1, %rd9, %rd10;
	add.s32 	%r20, %r20, 1;
	cvta.to.global.u64 	%rd11, %rd129;
	add.s64 	%rd2, %rd11, %rd10;
	cvta.to.global.u64 	%rd12, %rd127;
	add.s64 	%rd3, %rd12, %rd10;
	mov.b32 	%r21, 1;
$L__BB0_3:
	setp.eq.s32 	%p2, %r13, 3;
	add.s32 	%r4, %r21, 1;
	mov.b32 	%r24, 1;
	@%p2 bra 	$L__BB0_7;
	and.b32  	%r18, %r13, 2147483646;
	neg.s32 	%r23, %r18;
	mov.b32 	%r22, 2;
	mov.b64 	%rd130, 0;
$L__BB0_5:
	ld.global.u64 	%rd14, [%rd1+-8];
	cvta.to.global.u64 	%rd15, %rd14;
	mul.wide.u32 	%rd16, %r21, 8;
	add.s64 	%rd17, %rd15, %rd16;
	ld.global.u64 	%rd18, [%rd17];
	cvta.to.global.u64 	%rd19, %rd18;
	add.s64 	%rd20, %rd19, %rd130;
	ld.global.f64 	%fd4, [%rd20+8];
	ld.global.u64 	%rd21, [%rd1+8];
	cvta.to.global.u64 	%rd22, %rd21;
	add.s64 	%rd23, %rd22, %rd16;
	ld.global.u64 	%rd24, [%rd23];
	cvta.to.global.u64 	%rd25, %rd24;
	add.s64 	%rd26, %rd25, %rd130;
	ld.global.f64 	%fd5, [%rd26+8];
	add.f64 	%fd6, %fd4, %fd5;
	ld.global.u64 	%rd27, [%rd1];
	cvta.to.global.u64 	%rd28, %rd27;
	add.s64 	%rd29, %rd28, %rd16;
	ld.global.u64 	%rd30, [%rd29+-8];
	cvta.to.global.u64 	%rd31, %rd30;
	add.s64 	%rd32, %rd31, %rd130;
	ld.global.f64 	%fd7, [%rd32+8];
	add.f64 	%fd8, %fd6, %fd7;
	ld.global.u64 	%rd33, [%rd29+8];
	cvta.to.global.u64 	%rd34, %rd33;
	add.s64 	%rd35, %rd34, %rd130;
	ld.global.f64 	%fd9, [%rd35+8];
	add.f64 	%fd10, %fd8, %fd9;
	ld.global.u64 	%rd36, [%rd29];
	cvta.to.global.u64 	%rd37, %rd36;
	add.s64 	%rd38, %rd37, %rd130;
	ld.global.f64 	%fd11, [%rd38];
	add.f64 	%fd12, %fd10, %fd11;
	ld.global.f64 	%fd13, [%rd38+16];
	add.f64 	%fd14, %fd12, %fd13;
	ld.global.u64 	%rd39, [%rd2];
	cvta.to.global.u64 	%rd40, %rd39;
	add.s64 	%rd41, %rd40, %rd16;
	ld.global.u64 	%rd42, [%rd41];
	cvta.to.global.u64 	%rd43, %rd42;
	add.s64 	%rd44, %rd43, %rd130;
	ld.global.f64 	%fd15, [%rd44+8];
	fma.rn.f64 	%fd16, %fd1, %fd15, %fd14;
	mul.f64 	%fd17, %fd3, %fd16;
	ld.global.u64 	%rd45, [%rd3];
	cvta.to.global.u64 	%rd46, %rd45;
	add.s64 	%rd47, %rd46, %rd16;
	ld.global.u64 	%rd48, [%rd47];
	cvta.to.global.u64 	%rd49, %rd48;
	add.s64 	%rd50, %rd49, %rd130;
	st.global.f64 	[%rd50+8], %fd17;
	ld.global.u64 	%rd51, [%rd1+-8];
	cvta.to.global.u64 	%rd52, %rd51;
	add.s64 	%rd53, %rd52, %rd16;
	ld.global.u64 	%rd54, [%rd53];
	cvta.to.global.u64 	%rd55, %rd54;
	add.s64 	%rd56, %rd55, %rd130;
	ld.global.f64 	%fd18, [%rd56+16];
	ld.global.u64 	%rd57, [%rd1+8];
	cvta.to.global.u64 	%rd58, %rd57;
	add.s64 	%rd59, %rd58, %rd16;
	ld.global.u64 	%rd60, [%rd59];
	cvta.to.global.u64 	%rd61, %rd60;
	add.s64 	%rd62, %rd61, %rd130;
	ld.global.f64 	%fd19, [%rd62+16];
	add.f64 	%fd20, %fd18, %fd19;
	ld.global.u64 	%rd63, [%rd1];
	cvta.to.global.u64 	%rd64, %rd63;
	add.s64 	%rd65, %rd64, %rd16;
	ld.global.u64 	%rd66, [%rd65+-8];
	cvta.to.global.u64 	%rd67, %rd66;
	add.s64 	%rd68, %rd67, %rd130;
	ld.global.f64 	%fd21, [%rd68+16];
	add.f64 	%fd22, %fd20, %fd21;
	ld.global.u64 	%rd69, [%rd65+8];
	cvta.to.global.u64 	%rd70, %rd69;
	add.s64 	%rd71, %rd70, %rd130;
	ld.global.f64 	%fd23, [%rd71+16];
	add.f64 	%fd24, %fd22, %fd23;
	ld.global.u64 	%rd72, [%rd65];
	cvta.to.global.u64 	%rd73, %rd72;
	add.s64 	%rd74, %rd73, %rd130;
	ld.global.f64 	%fd25, [%rd74+8];
	add.f64 	%fd26, %fd24, %fd25;
	ld.global.f64 	%fd27, [%rd74+24];
	add.f64 	%fd28, %fd26, %fd27;
	ld.global.u64 	%rd75, [%rd2];
	cvta.to.global.u64 	%rd76, %rd75;
	add.s64 	%rd77, %rd76, %rd16;
	ld.global.u64 	%rd78, [%rd77];
	cvta.to.global.u64 	%rd79, %rd78;
	add.s64 	%rd80, %rd79, %rd130;
	ld.global.f64 	%fd29, [%rd80+16];
	fma.rn.f64 	%fd30, %fd1, %fd29, %fd28;
	mul.f64 	%fd31, %fd3, %fd30;
	ld.global.u64 	%rd81, [%rd3];
	cvta.to.global.u64 	%rd82, %rd81;
	add.s64 	%rd83, %rd82, %rd16;
	ld.global.u64 	%rd84, [%rd83];
	cvta.to.global.u64 	%rd85, %rd84;
	add.s64 	%rd86, %rd85, %rd130;
	st.global.f64 	[%rd86+16], %fd31;
	add.s32 	%r23, %r23, 2;
	add.s32 	%r22, %r22, 2;
	add.s64 	%rd130, %rd130, 16;
	setp.ne.s32 	%p3, %r23, -2;
	@%p3 bra 	$L__BB0_5;
	add.s32 	%r24, %r22, -1;
$L__BB0_7:
	and.b32  	%r19, %r13, 1;
	setp.eq.b32 	%p4, %r19, 1;
	not.pred 	%p5, %p4;
	@%p5 bra 	$L__BB0_9;
	ld.global.u64 	%rd87, [%rd1+-8];
	cvta.to.global.u64 	%rd88, %rd87;
	mul.wide.u32 	%rd89, %r21, 8;
	add.s64 	%rd90, %rd88, %rd89;
	ld.global.u64 	%rd91, [%rd90];
	cvta.to.global.u64 	%rd92, %rd91;
	mul.wide.u32 	%rd93, %r24, 8;
	add.s64 	%rd94, %rd92, %rd93;
	ld.global.f64 	%fd32, [%rd94];
	ld.global.u64 	%rd95, [%rd1+8];
	cvta.to.global.u64 	%rd96, %rd95;
	add.s64 	%rd97, %rd96, %rd89;
	ld.global.u64 	%rd98, [%rd97];
	cvta.to.global.u64 	%rd99, %rd98;
	add.s64 	%rd100, %rd99, %rd93;
	ld.global.f64 	%fd33, [%rd100];
	add.f64 	%fd34, %fd32, %fd33;
	ld.global.u64 	%rd101, [%rd1];
	cvta.to.global.u64 	%rd102, %rd101;
	add.s64 	%rd103, %rd102, %rd89;
	ld.global.u64 	%rd104, [%rd103+-8];
	cvta.to.global.u64 	%rd105, %rd104;
	add.s64 	%rd106, %rd105, %rd93;
	ld.global.f64 	%fd35, [%rd106];
	add.f64 	%fd36, %fd34, %fd35;
	ld.global.u64 	%rd107, [%rd103+8];
	cvta.to.global.u64 	%rd108, %rd107;
	add.s64 	%rd109, %rd108, %rd93;
	ld.global.f64 	%fd37, [%rd109];
	add.f64 	%fd38, %fd36, %fd37;
	ld.global.u64 	%rd110, [%rd103];
	cvta.to.global.u64 	%rd111, %rd110;
	mul.wide.s32 	%rd112, %r24, 8;
	add.s64 	%rd113, %rd111, %rd112;
	ld.global.f64 	%fd39, [%rd113+-8];
	add.f64 	%fd40, %fd38, %fd39;
	add.s64 	%rd114, %rd111, %rd93;
	ld.global.f64 	%fd41, [%rd114+8];
	add.f64 	%fd42, %fd40, %fd41;
	ld.global.u64 	%rd115, [%rd2];
	cvta.to.global.u64 	%rd116, %rd115;
	add.s64 	%rd117, %rd116, %rd89;
	ld.global.u64 	%rd118, [%rd117];
	cvta.to.global.u64 	%rd119, %rd118;
	add.s64 	%rd120, %rd119, %rd93;
	ld.global.f64 	%fd43, [%rd120];
	fma.rn.f64 	%fd44, %fd1, %fd43, %fd42;
	mul.f64 	%fd45, %fd3, %fd44;
	ld.global.u64 	%rd121, [%rd3];
	cvta.to.global.u64 	%rd122, %rd121;
	add.s64 	%rd123, %rd122, %rd89;
	ld.global.u64 	%rd124, [%rd123];
	cvta.to.global.u64 	%rd125, %rd124;
	add.s64 	%rd126, %rd125, %rd93;
	st.global.f64 	[%rd126], %fd45;
$L__BB0_9:
	add.s32 	%r12, %r13, -1;
	setp.ne.s32 	%p6, %r4, %r12;
	mov.u32 	%r21, %r4;
	@%p6 bra 	$L__BB0_3;
	setp.ne.s32 	%p7, %r20, %r12;
	@%p7 bra 	$L__BB0_2;
$L__BB0_11:
	ret;

}


// ===== COMPILED SASS (sm_100) =====

	.target	sm_100

	.elftype	@"ET_EXEC"


//--------------------- .note.nv.tkinfo           --------------------------
	.section	.note.nv.tkinfo,"",@"SHT_NOTE"
	.sectionflags	@"SHF_NOTE_NV_TKINFO"
	.tkinfo
        /*0018*/ 	.word	0x00000002
        /*0030*/ 	.string	""
        /*0030*/ 	.string	"ptxas"
        /*0030*/ 	.string	"Cuda compilation tools, release 13.0, V13.0.88"
        /*0030*/ 	.string	"Build cuda_13.0.r13.0/compiler.36424714_0"
        /*0030*/ 	.string	"-arch sm_100 -m 64 "



//--------------------- .note.nv.cuinfo           --------------------------
	.section	.note.nv.cuinfo,"",@"SHT_NOTE"
	.sectionflags	@"SHF_NOTE_NV_CUINFO"
        /*0018*/ 	.short	0x0002
        /*001a*/ 	.short	0x0064
        /*001c*/ 	.short	0x0082
	.zero		2


//--------------------- .nv.info                  --------------------------
	.section	.nv.info,"",@"SHT_CUDA_INFO"
	.align	4


	//----- nvinfo : EIATTR_REGCOUNT
	.align		4
        /*0000*/ 	.byte	0x04, 0x2f
        /*0002*/ 	.short	(.L_1 - .L_0)
	.align		4
.L_0:
        /*0004*/ 	.word	index@(_Z11jacobi_gpu1PPPdS1_S1_idd)
        /*0008*/ 	.word	0x00000020


	//----- nvinfo : EIATTR_FRAME_SIZE
	.align		4
.L_1:
        /*000c*/ 	.byte	0x04, 0x11
        /*000e*/ 	.short	(.L_3 - .L_2)
	.align		4
.L_2:
        /*0010*/ 	.word	index@(_Z11jacobi_gpu1PPPdS1_S1_idd)
        /*0014*/ 	.word	0x00000000


	//----- nvinfo : EIATTR_MIN_STACK_SIZE
	.align		4
.L_3:
        /*0018*/ 	.byte	0x04, 0x12
        /*001a*/ 	.short	(.L_5 - .L_4)
	.align		4
.L_4:
        /*001c*/ 	.word	index@(_Z11jacobi_gpu1PPPdS1_S1_idd)
        /*0020*/ 	.word	0x00000000
.L_5:


//--------------------- .nv.compat                --------------------------
	.section	.nv.compat,"",@"SHT_CUDA_COMPAT_INFO"
	.align	4
        /*0000*/ 	.byte	0x02, 0x09, 0x00, 0x00, 0x02, 0x02, 0x01, 0x00, 0x02, 0x05, 0x05, 0x00, 0x03, 0x07, 0x01, 0x01
        /*0010*/ 	.byte	0x02, 0x03, 0x00, 0x00, 0x02, 0x06, 0x01, 0x00, 0x04, 0x0b, 0x08, 0x00, 0x01, 0x00, 0x00, 0x00
        /*0020*/ 	.byte	0x00, 0x00, 0x00, 0x00


//--------------------- .nv.info._Z11jacobi_gpu1PPPdS1_S1_idd --------------------------
	.section	.nv.info._Z11jacobi_gpu1PPPdS1_S1_idd,"",@"SHT_CUDA_INFO"
	.sectionflags	@""
	.align	4


	//----- nvinfo : EIATTR_CUDA_API_VERSION
	.align		4
        /*0000*/ 	.byte	0x04, 0x37
        /*0002*/ 	.short	(.L_7 - .L_6)
.L_6:
        /*0004*/ 	.word	0x00000082


	//----- nvinfo : EIATTR_KPARAM_INFO
	.align		4
.L_7:
        /*0008*/ 	.byte	0x04, 0x17
        /*000a*/ 	.short	(.L_9 - .L_8)
.L_8:
        /*000c*/ 	.word	0x00000000
        /*0010*/ 	.short	0x0005
        /*0012*/ 	.short	0x0028
        /*0014*/ 	.byte	0x00, 0xf0, 0x21, 0x00


	//----- nvinfo : EIATTR_KPARAM_INFO
	.align		4
.L_9:
        /*0018*/ 	.byte	0x04, 0x17
        /*001a*/ 	.short	(.L_11 - .L_10)
.L_10:
        /*001c*/ 	.word	0x00000000
        /*0020*/ 	.short	0x0004
        /*0022*/ 	.short	0x0020
        /*0024*/ 	.byte	0x00, 0xf0, 0x21, 0x00


	//----- nvinfo : EIATTR_KPARAM_INFO
	.align		4
.L_11:
        /*0028*/ 	.byte	0x04, 0x17
        /*002a*/ 	.short	(.L_13 - .L_12)
.L_12:
        /*002c*/ 	.word	0x00000000
        /*0030*/ 	.short	0x0003
        /*0032*/ 	.short	0x0018
        /*0034*/ 	.byte	0x00, 0xf0, 0x11, 0x00


	//----- nvinfo : EIATTR_KPARAM_INFO
	.align		4
.L_13:
        /*0038*/ 	.byte	0x04, 0x17
        /*003a*/ 	.short	(.L_15 - .L_14)
.L_14:
        /*003c*/ 	.word	0x00000000
        /*0040*/ 	.short	0x0002
        /*0042*/ 	.short	0x0010
        /*0044*/ 	.byte	0x00, 0xf5, 0x21, 0x00


	//----- nvinfo : EIATTR_KPARAM_INFO
	.align		4
.L_15:
        /*0048*/ 	.byte	0x04, 0x17
        /*004a*/ 	.short	(.L_17 - .L_16)
.L_16:
        /*004c*/ 	.word	0x00000000
        /*0050*/ 	.short	0x0001
        /*0052*/ 	.short	0x0008
        /*0054*/ 	.byte	0x00, 0xf5, 0x21, 0x00


	//----- nvinfo : EIATTR_KPARAM_INFO
	.align		4
.L_17:
        /*0058*/ 	.byte	0x04, 0x17
        /*005a*/ 	.short	(.L_19 - .L_18)
.L_18:
        /*005c*/ 	.word	0x00000000
        /*0060*/ 	.short	0x0000
        /*0062*/ 	.short	0x0000
        /*0064*/ 	.byte	0x00, 0xf5, 0x21, 0x00


	//----- nvinfo : EIATTR_SPARSE_MMA_MASK
	.align		4
.L_19:
        /*0068*/ 	.byte	0x03, 0x50
        /*006a*/ 	.short	0x0000


	//----- nvinfo : EIATTR_MAXREG_COUNT
	.align		4
        /*006c*/ 	.byte	0x03, 0x1b
        /*006e*/ 	.short	0x00ff


	//----- nvinfo : EIATTR_MERCURY_ISA_VERSION
	.align		4
        /*0070*/ 	.byte	0x03, 0x5f
        /*0072*/ 	.short	0x0101


	//----- nvinfo : EIATTR_VRC_CTA_INIT_COUNT
	.align		4
        /*0074*/ 	.byte	0x02, 0x4a
	.zero		1
	.zero		1


	//----- nvinfo : EIATTR_EXIT_INSTR_OFFSETS
	.align		4
        /*0078*/ 	.byte	0x04, 0x1c
        /*007a*/ 	.short	(.L_21 - .L_20)


	//   ....[0]....
.L_20:
        /*007c*/ 	.word	0x00000030


	//   ....[1]....
        /*0080*/ 	.word	0x00000b10


	//----- nvinfo : EIATTR_CBANK_PARAM_SIZE
	.align		4
.L_21:
        /*0084*/ 	.byte	0x03, 0x19
        /*0086*/ 	.short	0x0030


	//----- nvinfo : EIATTR_PARAM_CBANK
	.align		4
        /*0088*/ 	.byte	0x04, 0x0a
        /*008a*/ 	.short	(.L_23 - .L_22)
	.align		4
.L_22:
        /*008c*/ 	.word	index@(.nv.constant0._Z11jacobi_gpu1PPPdS1_S1_idd)
        /*0090*/ 	.short	0x0380
        /*0092*/ 	.short	0x0030


	//----- nvinfo : EIATTR_SW_WAR
	.align		4
.L_23:
        /*0094*/ 	.byte	0x04, 0x36
        /*0096*/ 	.short	(.L_25 - .L_24)
.L_24:
        /*0098*/ 	.word	0x00000008
.L_25:


//--------------------- .nv.callgraph             --------------------------
	.section	.nv.callgraph,"",@"SHT_CUDA_CALLGRAPH"
	.align	4
	.sectionentsize	8
	.align		4
        /*0000*/ 	.word	0x00000000
	.align		4
        /*0004*/ 	.word	0xffffffff
	.align		4
        /*0008*/ 	.word	0x00000000
	.align		4
        /*000c*/ 	.word	0xfffffffe
	.align		4
        /*0010*/ 	.word	0x00000000
	.align		4
        /*0014*/ 	.word	0xfffffffd
	.align		4
        /*0018*/ 	.word	0x00000000
	.align		4
        /*001c*/ 	.word	0xfffffffc


//--------------------- .text._Z11jacobi_gpu1PPPdS1_S1_idd --------------------------
	.section	.text._Z11jacobi_gpu1PPPdS1_S1_idd,"ax",@progbits
	.align	128
        .global         _Z11jacobi_gpu1PPPdS1_S1_idd
        .type           _Z11jacobi_gpu1PPPdS1_S1_idd,@function
        .size           _Z11jacobi_gpu1PPPdS1_S1_idd,(.L_x_6 - _Z11jacobi_gpu1PPPdS1_S1_idd)
        .other          _Z11jacobi_gpu1PPPdS1_S1_idd,@"STO_CUDA_ENTRY STV_DEFAULT"
_Z11jacobi_gpu1PPPdS1_S1_idd:
.text._Z11jacobi_gpu1PPPdS1_S1_idd:
[----:B------:R-:W-:Y:S08]  /*0000*/  LDC R1, c[0x0][0x37c] ;  /* 0x0000df00ff017b82 */ /* 0x000ff00000000800 */
[----:B------:R-:W0:Y:S02]  /*0010*/  LDC R0, c[0x0][0x398] ;  /* 0x0000e600ff007b82 */ /* 0x000e240000000800 */
[----:B0-----:R-:W-:-:S13]  /*0020*/  ISETP.GE.AND P0, PT, R0, 0x3, PT ;  /* 0x000000030000780c */ /* 0x001fda0003f06270 */
[----:B------:R-:W-:Y:S05]  /*0030*/  @!P0 EXIT ;  /* 0x000000000000894d */ /* 0x000fea0003800000 */
[----:B------:R-:W0:Y:S01]  /*0040*/  LDC.64 R4, c[0x0][0x3a0] ;  /* 0x0000e800ff047b82 */ /* 0x000e220000000a00 */
[----:B------:R-:W-:Y:S01]  /*0050*/  IMAD.MOV.U32 R0, RZ, RZ, 0x1 ;  /* 0x00000001ff007424 */ /* 0x000fe200078e00ff */
[----:B------:R-:W1:Y:S02]  /*0060*/  LDCU.64 UR8, c[0x0][0x358] ;  /* 0x00006b00ff0877ac */ /* 0x000e640008000a00 */
[----:B01----:R-:W-:-:S11]  /*0070*/  DMUL R4, R4, R4 ;  /* 0x0000000404047228 */ /* 0x003fd60000000000 */
.L_x_4:
[----:B0-----:R-:W0:Y:S01]  /*0080*/  LDC.64 R6, c[0x0][0x380] ;  /* 0x0000e000ff067b82 */ /* 0x001e220000000a00 */
[----:B------:R-:W-:Y:S01]  /*0090*/  VIADD R2, R0, 0x1 ;  /* 0x0000000100027836 */ /* 0x000fe20000000000 */
[----:B------:R-:W-:-:S06]  /*00a0*/  MOV R27, 0x1 ;  /* 0x00000001001b7802 */ /* 0x000fcc0000000f00 */
[----:B-1----:R-:W1:Y:S08]  /*00b0*/  LDC.64 R8, c[0x0][0x388] ;  /* 0x0000e200ff087b82 */ /* 0x002e700000000a00 */
[----:B------:R-:W2:Y:S01]  /*00c0*/  LDC.64 R10, c[0x0][0x390] ;  /* 0x0000e400ff0a7b82 */ /* 0x000ea20000000a00 */
[----:B0-----:R-:W-:-:S04]  /*00d0*/  IMAD.WIDE.U32 R6, R0, 0x8, R6 ;  /* 0x0000000800067825 */ /* 0x001fc800078e0006 */
[----:B-1----:R-:W-:-:S04]  /*00e0*/  IMAD.WIDE.U32 R8, R0, 0x8, R8 ;  /* 0x0000000800087825 */ /* 0x002fc800078e0008 */
[----:B--2---:R-:W-:-:S04]  /*00f0*/  IMAD.WIDE.U32 R10, R0, 0x8, R10 ;  /* 0x00000008000a7825 */ /* 0x004fc800078e000a */
[----:B------:R-:W-:-:S07]  /*0100*/  IMAD.MOV.U32 R0, RZ, RZ, R2 ;  /* 0x000000ffff007224 */ /* 0x000fce00078e0002 */
.L_x_3:
[----:B0-----:R-:W0:Y:S01]  /*0110*/  LDCU UR7, c[0x0][0x398] ;  /* 0x00007300ff0777ac */ /* 0x001e220008000800 */
[----:B------:R-:W-:Y:S01]  /*0120*/  VIADD R2, R27, 0x1 ;  /* 0x000000011b027836 */ /* 0x000fe20000000000 */
[----:B------:R-:W-:Y:S01]  /*0130*/  MOV R3, 0x1 ;  /* 0x0000000100037802 */ /* 0x000fe20000000f00 */
[----:B0-----:R-:W-:-:S09]  /*0140*/  UISETP.NE.AND UP0, UPT, UR7, 0x3, UPT ;  /* 0x000000030700788c */ /* 0x001fd2000bf05270 */
[----:B-1----:R-:W-:Y:S05]  /*0150*/  BRA.U !UP0, `(.L_x_0) ;  /* 0x0000000508a47547 */ /* 0x002fea000b800000 */
[----:B------:R-:W-:Y:S01]  /*0160*/  ULOP3.LUT UR4, UR7, 0x7ffffffe, URZ, 0xc0, !UPT ;  /* 0x7ffffffe07047892 */ /* 0x000fe2000f8ec0ff */
[----:B------:R-:W-:Y:S01]  /*0170*/  IMAD.MOV.U32 R3, RZ, RZ, 0x2 ;  /* 0x00000002ff037424 */ /* 0x000fe200078e00ff */
[----:B------:R-:W0:Y:S02]  /*0180*/  LDCU.64 UR10, c[0x0][0x3a8] ;  /* 0x00007500ff0a77ac */ /* 0x000e240008000a00 */
[----:B------:R-:W-:Y:S01]  /*0190*/  UIADD3 UR6, UPT, UPT, -UR4, URZ, URZ ;  /* 0x000000ff04067290 */ /* 0x000fe2000fffe1ff */
[----:B------:R-:W-:Y:S02]  /*01a0*/  UMOV UR5, URZ ;  /* 0x000000ff00057c82 */ /* 0x000fe40008000000 */
[----:B------:R-:W-:-:S09]  /*01b0*/  UMOV UR4, URZ ;  /* 0x000000ff00047c82 */ /* 0x000fd20008000000 */
.L_x_1:
[----:B-1----:R-:W2:Y:S04]  /*01c0*/  LDG.E.64 R12, desc[UR8][R8.64+-0x8] ;  /* 0xfffff808080c7981 */ /* 0x002ea8000c1e1b00 */
[----:B------:R-:W3:Y:S04]  /*01d0*/  LDG.E.64 R16, desc[UR8][R8.64+0x8] ;  /* 0x0000080808107981 */ /* 0x000ee8000c1e1b00 */
[----:B------:R-:W4:Y:S04]  /*01e0*/  LDG.E.64 R28, desc[UR8][R8.64] ;  /* 0x00000008081c7981 */ /* 0x000f28000c1e1b00 */
[----:B------:R-:W5:Y:S01]  /*01f0*/  LDG.E.64 R22, desc[UR8][R6.64] ;  /* 0x0000000806167981 */ /* 0x000f62000c1e1b00 */
[----:B--2---:R-:W-:-:S04]  /*0200*/  IMAD.WIDE.U32 R14, R27, 0x8, R12 ;  /* 0x000000081b0e7825 */ /* 0x004fc800078e000c */
[C---:B---3--:R-:W-:Y:S02]  /*0210*/  IMAD.WIDE.U32 R18, R27.reuse, 0x8, R16 ;  /* 0x000000081b127825 */ /* 0x048fe400078e0010 */
[----:B------:R-:W2:Y:S04]  /*0220*/  LDG.E.64 R14, desc[UR8][R14.64] ;  /* 0x000000080e0e7981 */ /* 0x000ea8000c1e1b00 */
[----:B------:R-:W3:Y:S04]  /*0230*/  LDG.E.64 R18, desc[UR8][R18.64] ;  /* 0x0000000812127981 */ /* 0x000ee8000c1e1b00 */
[----:B------:R-:W5:Y:S01]  /*0240*/  LDG.E.64 R16, desc[UR8][R10.64] ;  /* 0x000000080a107981 */ /* 0x000f62000c1e1b00 */
[----:B----4-:R-:W-:-:S05]  /*0250*/  IMAD.WIDE.U32 R28, R27, 0x8, R28 ;  /* 0x000000081b1c7825 */ /* 0x010fca00078e001c */
[----:B------:R-:W4:Y:S01]  /*0260*/  LDG.E.64 R12, desc[UR8][R28.64+-0x8] ;  /* 0xfffff8081c0c7981 */ /* 0x000f22000c1e1b00 */
[----:B--2---:R-:W-:-:S04]  /*0270*/  IADD3 R20, P0, PT, R14, UR4, RZ ;  /* 0x000000040e147c10 */ /* 0x004fc8000ff1e0ff */
[----:B------:R-:W-:Y:S02]  /*0280*/  IADD3.X R21, PT, PT, R15, UR5, RZ, P0, !PT ;  /* 0x000000050f157c10 */ /* 0x000fe400087fe4ff */
[----:B------:R-:W2:Y:S01]  /*0290*/  LDG.E.64 R14, desc[UR8][R28.64+0x8] ;  /* 0x000008081c0e7981 */ /* 0x000ea2000c1e1b00 */
[----:B---3--:R-:W-:Y:S01]  /*02a0*/  IADD3 R24, P1, PT, R18, UR4, RZ ;  /* 0x0000000412187c10 */ /* 0x008fe2000ff3e0ff */
[----:B-----5:R-:W-:Y:S02]  /*02b0*/  IMAD.WIDE.U32 R16, R27, 0x8, R16 ;  /* 0x000000081b107825 */ /* 0x020fe400078e0010 */
[----:B------:R-:W3:Y:S01]  /*02c0*/  LDG.E.64 R20, desc[UR8][R20.64+0x8] ;  /* 0x0000080814147981 */ /* 0x000ee2000c1e1b00 */
[----:B------:R-:W-:-:S03]  /*02d0*/  IADD3.X R25, PT, PT, R19, UR5, RZ, P1, !PT ;  /* 0x0000000513197c10 */ /* 0x000fc60008ffe4ff */
[----:B------:R-:W5:Y:S04]  /*02e0*/  LDG.E.64 R18, desc[UR8][R28.64] ;  /* 0x000000081c127981 */ /* 0x000f68000c1e1b00 */
[----:B------:R-:W3:Y:S04]  /*02f0*/  LDG.E.64 R16, desc[UR8][R16.64] ;  /* 0x0000000810107981 */ /* 0x000ee8000c1e1b00 */
[----:B------:R-:W3:Y:S01]  /*0300*/  LDG.E.64 R24, desc[UR8][R24.64+0x8] ;  /* 0x0000080818187981 */ /* 0x000ee2000c1e1b00 */
[----:B----4-:R-:W-:-:S04]  /*0310*/  IADD3 R12, P0, PT, R12, UR4, RZ ;  /* 0x000000040c0c7c10 */ /* 0x010fc8000ff1e0ff */
[----:B------:R-:W-:-:S06]  /*0320*/  IADD3.X R13, PT, PT, R13, UR5, RZ, P0, !PT ;  /* 0x000000050d0d7c10 */ /* 0x000fcc00087fe4ff */
[----:B------:R-:W4:Y:S01]  /*0330*/  LDG.E.64 R12, desc[UR8][R12.64+0x8] ;  /* 0x000008080c0c7981 */ /* 0x000f22000c1e1b00 */
[----:B------:R-:W-:-:S06]  /*0340*/  IMAD.WIDE.U32 R22, R27, 0x8, R22 ;  /* 0x000000081b167825 */ /* 0x000fcc00078e0016 */
[----:B------:R-:W4:Y:S01]  /*0350*/  LDG.E.64 R22, desc[UR8][R22.64] ;  /* 0x0000000816167981 */ /* 0x000f22000c1e1b00 */
[----:B--2---:R-:W-:-:S04]  /*0360*/  IADD3 R14, P0, PT, R14, UR4, RZ ;  /* 0x000000040e0e7c10 */ /* 0x004fc8000ff1e0ff */
[----:B------:R-:W-:Y:S02]  /*0370*/  IADD3.X R15, PT, PT, R15, UR5, RZ, P0, !PT ;  /* 0x000000050f0f7c10 */ /* 0x000fe400087fe4ff */
[----:B-----5:R-:W-:-:S04]  /*0380*/  IADD3 R28, P0, PT, R18, UR4, RZ ;  /* 0x00000004121c7c10 */ /* 0x020fc8000ff1e0ff */
[----:B------:R-:W2:Y:S01]  /*0390*/  LDG.E.64 R14, desc[UR8][R14.64+0x8] ;  /* 0x000008080e0e7981 */ /* 0x000ea2000c1e1b00 */
[----:B------:R-:W-:-:S05]  /*03a0*/  IADD3.X R29, PT, PT, R19, UR5, RZ, P0, !PT ;  /* 0x00000005131d7c10 */ /* 0x000fca00087fe4ff */
[----:B------:R-:W5:Y:S01]  /*03b0*/  LDG.E.64 R18, desc[UR8][R28.64] ;  /* 0x000000081c127981 */ /* 0x000f62000c1e1b00 */
[----:B---3--:R-:W-:Y:S01]  /*03c0*/  IADD3 R16, P0, PT, R16, UR4, RZ ;  /* 0x0000000410107c10 */ /* 0x008fe2000ff1e0ff */
[----:B------:R-:W-:Y:S02]  /*03d0*/  DADD R24, R20, R24 ;  /* 0x0000000014187229 */ /* 0x000fe40000000018 */
[----:B------:R-:W3:Y:S01]  /*03e0*/  LDG.E.64 R20, desc[UR8][R28.64+0x10] ;  /* 0x000010081c147981 */ /* 0x000ee2000c1e1b00 */
[----:B------:R-:W-:-:S06]  /*03f0*/  IADD3.X R17, PT, PT, R17, UR5, RZ, P0, !PT ;  /* 0x0000000511117c10 */ /* 0x000fcc00087fe4ff */
[----:B------:R-:W3:Y:S01]  /*0400*/  LDG.E.64 R16, desc[UR8][R16.64+0x8] ;  /* 0x0000080810107981 */ /* 0x000ee2000c1e1b00 */
[----:B----4-:R-:W-:Y:S01]  /*0410*/  DADD R12, R24, R12 ;  /* 0x00000000180c7229 */ /* 0x010fe2000000000c */
[----:B------:R-:W-:-:S04]  /*0420*/  IADD3 R24, P0, PT, R22, UR4, RZ ;  /* 0x0000000416187c10 */ /* 0x000fc8000ff1e0ff */
[----:B------:R-:W-:-:S03]  /*0430*/  IADD3.X R25, PT, PT, R23, UR5, RZ, P0, !PT ;  /* 0x0000000517197c10 */ /* 0x000fc600087fe4ff */
[----:B--2---:R-:W-:-:S08]  /*0440*/  DADD R12, R12, R14 ;  /* 0x000000000c0c7229 */ /* 0x004fd0000000000e */
[----:B-----5:R-:W-:-:S08]  /*0450*/  DADD R12, R12, R18 ;  /* 0x000000000c0c7229 */ /* 0x020fd00000000012 */
[----:B---3--:R-:W-:-:S08]  /*0460*/  DADD R12, R12, R20 ;  /* 0x000000000c0c7229 */ /* 0x008fd00000000014 */
[----:B------:R-:W-:-:S08]  /*0470*/  DFMA R12, R4, R16, R12 ;  /* 0x00000010040c722b */ /* 0x000fd0000000000c */
[----:B0-----:R-:W-:-:S07]  /*0480*/  DMUL R20, R12, UR10 ;  /* 0x0000000a0c147c28 */ /* 0x001fce0008000000 */
[----:B------:R0:W-:Y:S04]  /*0490*/  STG.E.64 desc[UR8][R24.64+0x8], R20 ;  /* 0x0000081418007986 */ /* 0x0001e8000c101b08 */
[----:B------:R-:W2:Y:S04]  /*04a0*/  LDG.E.64 R14, desc[UR8][R8.64+0x8] ;  /* 0x00000808080e7981 */ /* 0x000ea8000c1e1b00 */
[----:B------:R-:W3:Y:S04]  /*04b0*/  LDG.E.64 R12, desc[UR8][R8.64+-0x8] ;  /* 0xfffff808080c7981 */ /* 0x000ee8000c1e1b00 */
[----:B------:R-:W4:Y:S01]  /*04c0*/  LDG.E.64 R28, desc[UR8][R8.64] ;  /* 0x00000008081c7981 */ /* 0x000f22000c1e1b00 */
[----:B--2---:R-:W-:-:S03]  /*04d0*/  IMAD.WIDE.U32 R22, R27, 0x8, R14 ;  /* 0x000000081b167825 */ /* 0x004fc600078e000e */
[----:B------:R-:W2:Y:S04]  /*04e0*/  LDG.E.64 R14, desc[UR8][R10.64] ;  /* 0x000000080a0e7981 */ /* 0x000ea8000c1e1b00 */
[----:B------:R-:W0:Y:S01]  /*04f0*/  LDG.E.64 R18, desc[UR8][R22.64] ;  /* 0x0000000816127981 */ /* 0x000e22000c1e1b00 */
[----:B---3--:R-:W-:-:S06]  /*0500*/  IMAD.WIDE.U32 R16, R27, 0x8, R12 ;  /* 0x000000081b107825 */ /* 0x008fcc00078e000c */
[----:B------:R-:W3:Y:S01]  /*0510*/  LDG.E.64 R16, desc[UR8][R16.64] ;  /* 0x0000000810107981 */ /* 0x000ee2000c1e1b00 */
[----:B----4-:R-:W-:-:S03]  /*0520*/  IMAD.WIDE.U32 R28, R27, 0x8, R28 ;  /* 0x000000081b1c7825 */ /* 0x010fc600078e001c */
[----:B------:R-:W4:Y:S04]  /*0530*/  LDG.E.64 R22, desc[UR8][R6.64] ;  /* 0x0000000806167981 */ /* 0x000f28000c1e1b00 */
[----:B------:R-:W5:Y:S01]  /*0540*/  LDG.E.64 R12, desc[UR8][R28.64+-0x8] ;  /* 0xfffff8081c0c7981 */ /* 0x000f62000c1e1b00 */
[----:B0-----:R-:W-:-:S04]  /*0550*/  IADD3 R20, P1, PT, R18, UR4, RZ ;  /* 0x0000000412147c10 */ /* 0x001fc8000ff3e0ff */
[----:B------:R-:W-:Y:S02]  /*0560*/  IADD3.X R21, PT, PT, R19, UR5, RZ, P1, !PT ;  /* 0x0000000513157c10 */ /* 0x000fe40008ffe4ff */
[----:B------:R-:W4:Y:S01]  /*0570*/  LDG.E.64 R18, desc[UR8][R28.64+0x8] ;  /* 0x000008081c127981 */ /* 0x000f22000c1e1b00 */
[----:B---3--:R-:W-:Y:S01]  /*0580*/  IADD3 R24, P0, PT, R16, UR4, RZ ;  /* 0x0000000410187c10 */ /* 0x008fe2000ff1e0ff */
[----:B--2---:R-:W-:Y:S02]  /*0590*/  IMAD.WIDE.U32 R14, R27, 0x8, R14 ;  /* 0x000000081b0e7825 */ /* 0x004fe400078e000e */
[----:B------:R-:W2:Y:S01]  /*05a0*/  LDG.E.64 R20, desc[UR8][R20.64+0x10] ;  /* 0x0000100814147981 */ /* 0x000ea2000c1e1b00 */
[----:B------:R-:W-:-:S03]  /*05b0*/  IADD3.X R25, PT, PT, R17, UR5, RZ, P0, !PT ;  /* 0x0000000511197c10 */ /* 0x000fc600087fe4ff */
[----:B------:R-:W3:Y:S04]  /*05c0*/  LDG.E.64 R16, desc[UR8][R28.64] ;  /* 0x000000081c107981 */ /* 0x000ee8000c1e1b00 */
[----:B------:R-:W2:Y:S04]  /*05d0*/  LDG.E.64 R24, desc[UR8][R24.64+0x10] ;  /* 0x0000100818187981 */ /* 0x000ea8000c1e1b00 */
[----:B------:R-:W2:Y:S01]  /*05e0*/  LDG.E.64 R14, desc[UR8][R14.64] ;  /* 0x000000080e0e7981 */ /* 0x000ea2000c1e1b00 */
[----:B-----5:R-:W-:-:S04]  /*05f0*/  IADD3 R12, P0, PT, R12, UR4, RZ ;  /* 0x000000040c0c7c10 */ /* 0x020fc8000ff1e0ff */
[----:B------:R-:W-:-:S06]  /*0600*/  IADD3.X R13, PT, PT, R13, UR5, RZ, P0, !PT ;  /* 0x000000050d0d7c10 */ /* 0x000fcc00087fe4ff */
[----:B------:R-:W5:Y:S01]  /*0610*/  LDG.E.64 R12, desc[UR8][R12.64+0x10] ;  /* 0x000010080c0c7981 */ /* 0x000f62000c1e1b00 */
[----:B----4-:R-:W-:-:S06]  /*0620*/  IMAD.WIDE.U32 R22, R27, 0x8, R22 ;  /* 0x000000081b167825 */ /* 0x010fcc00078e0016 */
[----:B------:R-:W4:Y:S01]  /*0630*/  LDG.E.64 R22, desc[UR8][R22.64] ;  /* 0x0000000816167981 */ /* 0x000f22000c1e1b00 */
[----:B------:R-:W-:-:S04]  /*0640*/  IADD3 R18, P0, PT, R18, UR4, RZ ;  /* 0x0000000412127c10 */ /* 0x000fc8000ff1e0ff */
[----:B------:R-:W-:Y:S02]  /*0650*/  IADD3.X R19, PT, PT, R19, UR5, RZ, P0, !PT ;  /* 0x0000000513137c10 */ /* 0x000fe400087fe4ff */
[----:B---3--:R-:W-:-:S04]  /*0660*/  IADD3 R28, P0, PT, R16, UR4, RZ ;  /* 0x00000004101c7c10 */ /* 0x008fc8000ff1e0ff */
[----:B------:R-:W3:Y:S01]  /*0670*/  LDG.E.64 R18, desc[UR8][R18.64+0x10] ;  /* 0x0000100812127981 */ /* 0x000ee2000c1e1b00 */
[----:B------:R-:W-:Y:S01]  /*0680*/  IADD3.X R29, PT, PT, R17, UR5, RZ, P0, !PT ;  /* 0x00000005111d7c10 */ /* 0x000fe200087fe4ff */
[----:B--2---:R-:W-:-:S04]  /*0690*/  DADD R20, R24, R20 ;  /* 0x0000000018147229 */ /* 0x004fc80000000014 */
[----:B------:R-:W2:Y:S01]  /*06a0*/  LDG.E.64 R16, desc[UR8][R28.64+0x8] ;  /* 0x000008081c107981 */ /* 0x000ea2000c1e1b00 */
[----:B------:R-:W-:-:S04]  /*06b0*/  IADD3 R24, P0, PT, R14, UR4, RZ ;  /* 0x000000040e187c10 */ /* 0x000fc8000ff1e0ff */
[----:B------:R-:W-:Y:S02]  /*06c0*/  IADD3.X R25, PT, PT, R15, UR5, RZ, P0, !PT ;  /* 0x000000050f197c10 */ /* 0x000fe400087fe4ff */
[----:B------:R-:W4:Y:S04]  /*06d0*/  LDG.E.64 R14, desc[UR8][R28.64+0x18] ;  /* 0x000018081c0e7981 */ /* 0x000f28000c1e1b00 */
[----:B------:R-:W4:Y:S01]  /*06e0*/  LDG.E.64 R24, desc[UR8][R24.64+0x10] ;  /* 0x0000100818187981 */ /* 0x000f22000c1e1b00 */
[----:B-----5:R-:W-:Y:S01]  /*06f0*/  DADD R12, R20, R12 ;  /* 0x00000000140c7229 */ /* 0x020fe2000000000c */
[----:B------:R-:W-:Y:S01]  /*0700*/  UIADD3 UR6, UPT, UPT, UR6, 0x2, URZ ;  /* 0x0000000206067890 */ /* 0x000fe2000fffe0ff */
[----:B------:R-:W-:-:S06]  /*0710*/  IADD3 R3, PT, PT, R3, 0x2, RZ ;  /* 0x0000000203037810 */ /* 0x000fcc0007ffe0ff */
[----:B---3--:R-:W-:-:S08]  /*0720*/  DADD R12, R12, R18 ;  /* 0x000000000c0c7229 */ /* 0x008fd00000000012 */
[----:B--2---:R-:W-:-:S08]  /*0730*/  DADD R12, R12, R16 ;  /* 0x000000000c0c7229 */ /* 0x004fd00000000010 */
[----:B----4-:R-:W-:Y:S01]  /*0740*/  DADD R12, R12, R14 ;  /* 0x000000000c0c7229 */ /* 0x010fe2000000000e */
[----:B------:R-:W-:-:S07]  /*0750*/  IADD3 R14, P0, PT, R22, UR4, RZ ;  /* 0x00000004160e7c10 */ /* 0x000fce000ff1e0ff */
[----:B------:R-:W-:Y:S01]  /*0760*/  DFMA R12, R4, R24, R12 ;  /* 0x00000018040c722b */ /* 0x000fe2000000000c */
[----:B------:R-:W-:-:S07]  /*0770*/  IADD3.X R15, PT, PT, R23, UR5, RZ, P0, !PT ;  /* 0x00000005170f7c10 */ /* 0x000fce00087fe4ff */
[----:B------:R-:W-:Y:S01]  /*0780*/  DMUL R12, R12, UR10 ;  /* 0x0000000a0c0c7c28 */ /* 0x000fe20008000000 */
[----:B------:R-:W-:-:S06]  /*0790*/  UIADD3 UR4, UP0, UPT, UR4, 0x10, URZ ;  /* 0x0000001004047890 */ /* 0x000fcc000ff1e0ff */
[----:B------:R1:W-:Y:S01]  /*07a0*/  STG.E.64 desc[UR8][R14.64+0x10], R12 ;  /* 0x0000100c0e007986 */ /* 0x0003e2000c101b08 */
[----:B------:R-:W-:Y:S02]  /*07b0*/  UIADD3.X UR5, UPT, UPT, URZ, UR5, URZ, UP0, !UPT ;  /* 0x00000005ff057290 */ /* 0x000fe400087fe4ff */
[----:B------:R-:W-:-:S09]  /*07c0*/  UISETP.NE.AND UP0, UPT, UR6, -0x2, UPT ;  /* 0xfffffffe0600788c */ /* 0x000fd2000bf05270 */
[----:B------:R-:W-:Y:S05]  /*07d0*/  BRA.U UP0, `(.L_x_1) ;  /* 0xfffffff900787547 */ /* 0x000fea000b83ffff */
[----:B------:R-:W-:-:S07]  /*07e0*/  VIADD R3, R3, 0xffffffff ;  /* 0xffffffff03037836 */ /* 0x000fce0000000000 */
.L_x_0:
[----:B------:R-:W-:-:S04]  /*07f0*/  ULOP3.LUT UR4, UR7, 0x1, URZ, 0xc0, !UPT ;  /* 0x0000000107047892 */ /* 0x000fc8000f8ec0ff */
[----:B------:R-:W-:-:S09]  /*0800*/  UISETP.NE.U32.AND UP0, UPT, UR4, 0x1, UPT ;  /* 0x000000010400788c */ /* 0x000fd2000bf05070 */
[----:B------:R-:W-:Y:S05]  /*0810*/  BRA.U UP0, `(.L_x_2) ;  /* 0x0000000100a47547 */ /* 0x000fea000b800000 */
[----:B-1----:R-:W2:Y:S01]  /*0820*/  LDG.E.64 R12, desc[UR8][R8.64+-0x8] ;  /* 0xfffff808080c7981 */ /* 0x002ea2000c1e1b00 */
[----:B------:R-:W0:Y:S03]  /*0830*/  LDCU.64 UR4, c[0x0][0x3a8] ;  /* 0x00007500ff0477ac */ /* 0x000e260008000a00 */
[----:B------:R-:W3:Y:S04]  /*0840*/  LDG.E.64 R14, desc[UR8][R8.64+0x8] ;  /* 0x00000808080e7981 */ /* 0x000ee8000c1e1b00 */
[----:B------:R-:W4:Y:S04]  /*0850*/  LDG.E.64 R28, desc[UR8][R8.64] ;  /* 0x00000008081c7981 */ /* 0x000f28000c1e1b00 */
[----:B------:R-:W5:Y:S01]  /*0860*/  LDG.E.64 R22, desc[UR8][R10.64] ;  /* 0x000000080a167981 */ /* 0x000f62000c1e1b00 */
[----:B--2---:R-:W-:-:S04]  /*0870*/  IMAD.WIDE.U32 R24, R27, 0x8, R12 ;  /* 0x000000081b187825 */ /* 0x004fc800078e000c */
[C---:B---3--:R-:W-:Y:S01]  /*0880*/  IMAD.WIDE.U32 R14, R27.reuse, 0x8, R14 ;  /* 0x000000081b0e7825 */ /* 0x048fe200078e000e */
[----:B------:R5:W2:Y:S04]  /*0890*/  LDG.E.64 R16, desc[UR8][R24.64] ;  /* 0x0000000818107981 */ /* 0x000aa8000c1e1b00 */
[----:B------:R-:W3:Y:S01]  /*08a0*/  LDG.E.64 R20, desc[UR8][R14.64] ;  /* 0x000000080e147981 */ /* 0x000ee2000c1e1b00 */
[----:B----4-:R-:W-:-:S05]  /*08b0*/  IMAD.WIDE.U32 R28, R27, 0x8, R28 ;  /* 0x000000081b1c7825 */ /* 0x010fca00078e001c */
[----:B------:R-:W4:Y:S04]  /*08c0*/  LDG.E.64 R12, desc[UR8][R28.64+-0x8] ;  /* 0xfffff8081c0c7981 */ /* 0x000f28000c1e1b00 */
[----:B------:R-:W4:Y:S04]  /*08d0*/  LDG.E.64 R18, desc[UR8][R28.64+0x8] ;  /* 0x000008081c127981 */ /* 0x000f28000c1e1b00 */
[----:B------:R-:W4:Y:S01]  /*08e0*/  LDG.E.64 R14, desc[UR8][R28.64] ;  /* 0x000000081c0e7981 */ /* 0x000f22000c1e1b00 */
[----:B-----5:R-:W-:-:S03]  /*08f0*/  IMAD.WIDE.U32 R24, R27, 0x8, R22 ;  /* 0x000000081b187825 */ /* 0x020fc600078e0016 */
[----:B------:R-:W5:Y:S04]  /*0900*/  LDG.E.64 R22, desc[UR8][R6.64] ;  /* 0x0000000806167981 */ /* 0x000f68000c1e1b00 */
[----:B------:R-:W5:Y:S01]  /*0910*/  LDG.E.64 R24, desc[UR8][R24.64] ;  /* 0x0000000818187981 */ /* 0x000f62000c1e1b00 */
[----:B--2---:R-:W-:-:S04]  /*0920*/  IMAD.WIDE.U32 R16, R3, 0x8, R16 ;  /* 0x0000000803107825 */ /* 0x004fc800078e0010 */
[C---:B---3--:R-:W-:Y:S02]  /*0930*/  IMAD.WIDE.U32 R20, R3.reuse, 0x8, R20 ;  /* 0x0000000803147825 */ /* 0x048fe400078e0014 */
[----:B------:R-:W2:Y:S04]  /*0940*/  LDG.E.64 R16, desc[UR8][R16.64] ;  /* 0x0000000810107981 */ /* 0x000ea8000c1e1b00 */
[----:B------:R-:W2:Y:S01]  /*0950*/  LDG.E.64 R20, desc[UR8][R20.64] ;  /* 0x0000000814147981 */ /* 0x000ea2000c1e1b00 */
[----:B----4-:R-:W-:-:S04]  /*0960*/  IMAD.WIDE.U32 R12, R3, 0x8, R12 ;  /* 0x00000008030c7825 */ /* 0x010fc800078e000c */
[C---:B------:R-:W-:Y:S02]  /*0970*/  IMAD.WIDE.U32 R18, R3.reuse, 0x8, R18 ;  /* 0x0000000803127825 */ /* 0x040fe400078e0012 */
[----:B------:R-:W3:Y:S04]  /*0980*/  LDG.E.64 R12, desc[UR8][R12.64] ;  /* 0x000000080c0c7981 */ /* 0x000ee8000c1e1b00 */
[----:B------:R-:W4:Y:S01]  /*0990*/  LDG.E.64 R18, desc[UR8][R18.64] ;  /* 0x0000000812127981 */ /* 0x000f22000c1e1b00 */
[----:B-----5:R-:W-:-:S06]  /*09a0*/  IMAD.WIDE.U32 R24, R3, 0x8, R24 ;  /* 0x0000000803187825 */ /* 0x020fcc00078e0018 */
[----:B------:R-:W5:Y:S01]  /*09b0*/  LDG.E.64 R24, desc[UR8][R24.64] ;  /* 0x0000000818187981 */ /* 0x000f62000c1e1b00 */
[----:B------:R-:W-:-:S06]  /*09c0*/  IMAD.WIDE.U32 R22, R27, 0x8, R22 ;  /* 0x000000081b167825 */ /* 0x000fcc00078e0016 */
[----:B------:R-:W5:Y:S01]  /*09d0*/  LDG.E.64 R22, desc[UR8][R22.64] ;  /* 0x0000000816167981 */ /* 0x000f62000c1e1b00 */
[----:B--2---:R-:W-:Y:S01]  /*09e0*/  DADD R20, R16, R20 ;  /* 0x0000000010147229 */ /* 0x004fe20000000014 */
[----:B------:R-:W-:-:S04]  /*09f0*/  IMAD.WIDE R16, R3, 0x8, R14 ;  /* 0x0000000803107825 */ /* 0x000fc800078e020e */
[----:B------:R-:W-:Y:S02]  /*0a00*/  IMAD.WIDE.U32 R14, R3, 0x8, R14 ;  /* 0x00000008030e7825 */ /* 0x000fe400078e000e */
[----:B------:R-:W2:Y:S04]  /*0a10*/  LDG.E.64 R16, desc[UR8][R16.64+-0x8] ;  /* 0xfffff80810107981 */ /* 0x000ea8000c1e1b00 */
[----:B------:R-:W5:Y:S01]  /*0a20*/  LDG.E.64 R14, desc[UR8][R14.64+0x8] ;  /* 0x000008080e0e7981 */ /* 0x000f62000c1e1b00 */
[----:B---3--:R-:W-:-:S08]  /*0a30*/  DADD R12, R20, R12 ;  /* 0x00000000140c7229 */ /* 0x008fd0000000000c */
[----:B----4-:R-:W-:-:S08]  /*0a40*/  DADD R12, R12, R18 ;  /* 0x000000000c0c7229 */ /* 0x010fd00000000012 */
[----:B--2---:R-:W-:-:S08]  /*0a50*/  DADD R12, R12, R16 ;  /* 0x000000000c0c7229 */ /* 0x004fd00000000010 */
[----:B-----5:R-:W-:-:S08]  /*0a60*/  DADD R12, R12, R14 ;  /* 0x000000000c0c7229 */ /* 0x020fd0000000000e */
[----:B------:R-:W-:Y:S01]  /*0a70*/  DFMA R12, R4, R24, R12 ;  /* 0x00000018040c722b */ /* 0x000fe2000000000c */
[----:B------:R-:W-:-:S07]  /*0a80*/  IMAD.WIDE.U32 R14, R3, 0x8, R22 ;  /* 0x00000008030e7825 */ /* 0x000fce00078e0016 */
[----:B0-----:R-:W-:-:S07]  /*0a90*/  DMUL R12, R12, UR4 ;  /* 0x000000040c0c7c28 */ /* 0x001fce0008000000 */
[----:B------:R0:W-:Y:S04]  /*0aa0*/  STG.E.64 desc[UR8][R14.64], R12 ;  /* 0x0000000c0e007986 */ /* 0x0001e8000c101b08 */
.L_x_2:
[----:B------:R-:W-:Y:S01]  /*0ab0*/  UIADD3 UR4, UPT, UPT, UR7, -0x1, URZ ;  /* 0xffffffff07047890 */ /* 0x000fe2000fffe0ff */
[----:B------:R-:W-:-:S05]  /*0ac0*/  MOV R27, R2 ;  /* 0x00000002001b7202 */ /* 0x000fca0000000f00 */
[----:B------:R-:W-:-:S13]  /*0ad0*/  ISETP.NE.AND P0, PT, R2, UR4, PT ;  /* 0x0000000402007c0c */ /* 0x000fda000bf05270 */
[----:B------:R-:W-:Y:S05]  /*0ae0*/  @P0 BRA `(.L_x_3) ;  /* 0xfffffff400880947 */ /* 0x000fea000383ffff */
[----:B------:R-:W-:-:S13]  /*0af0*/  ISETP.NE.AND P0, PT, R0, UR4, PT ;  /* 0x0000000400007c0c */ /* 0x000fda000bf05270 */
[----:B------:R-:W-:Y:S05]  /*0b00*/  @P0 BRA `(.L_x_4) ;  /* 0xfffffff4005c0947 */ /* 0x000fea000383ffff */
[----:B------:R-:W-:Y:S05]  /*0b10*/  EXIT ;  /* 0x000000000000794d */ /* 0x000fea0003800000 */
.L_x_5:
[----:B------:R-:W-:-:S00]  /*0b20*/  BRA `(.L_x_5) ;  /* 0xfffffffc00fc7947 */ /* 0x000fc0000383ffff */
[----:B------:R-:W-:-:S00]  /*0b30*/  NOP ;  /* 0x0000000000007918 */ /* 0x000fc00000000000 */
        /* <DEDUP_REMOVED lines=12> */
.L_x_6:


//--------------------- .nv.shared.reserved.0     --------------------------
	.section	.nv.shared.reserved.0,"aw",@nobits
	.weak		__nv_reservedSMEM_offset_0_alias
	.size		__nv_reservedSMEM_offset_0_alias, 0, 64
	.other		__nv_reservedSMEM_offset_0_alias,@"STO_CUDA_RESERVED_SHARED STV_DEFAULT"
__nv_reservedSMEM_offset_0_alias:
	.zero		0
	.zero		64


//--------------------- .nv.constant0._Z11jacobi_gpu1PPPdS1_S1_idd --------------------------
	.section	.nv.constant0._Z11jacobi_gpu1PPPdS1_S1_idd,"a",@progbits
	.sectionflags	@""
	.align	4
.nv.constant0._Z11jacobi_gpu1PPPdS1_S1_idd:
	.zero		944


//--------------------- SYMBOLS --------------------------

	.type		.nv.reservedSmem.offset0,@object
	.size		.nv.reservedSmem.offset0,0x4
